	.headerflags	@"EF_CUDA_TEXMODE_UNIFIED EF_CUDA_64BIT_ADDRESS EF_CUDA_ACCELERATORS EF_CUDA_SM90 EF_CUDA_VIRTUAL_SM(EF_CUDA_SM90)"
	.elftype	@"ET_EXEC"


//--------------------- .nv.info                  --------------------------
	.section	.nv.info,"",@"SHT_CUDA_INFO"
	.align	4


	//----- nvinfo : EIATTR_REGCOUNT
	.align		4
        /*0000*/ 	.byte	0x04, 0x2f
        /*0002*/ 	.short	(.L_1 - .L_0)
	.align		4
.L_0:
        /*0004*/ 	.word	index@(triton_poi_fused_4)
        /*0008*/ 	.word	0x0000001e


	//----- nvinfo : EIATTR_MIN_STACK_SIZE
	.align		4
.L_1:
        /*000c*/ 	.byte	0x04, 0x12
        /*000e*/ 	.short	(.L_3 - .L_2)
	.align		4
.L_2:
        /*0010*/ 	.word	index@(triton_poi_fused_4)
        /*0014*/ 	.word	0x00000000


	//----- nvinfo : EIATTR_FRAME_SIZE
	.align		4
.L_3:
        /*0018*/ 	.byte	0x04, 0x11
        /*001a*/ 	.short	(.L_5 - .L_4)
	.align		4
.L_4:
        /*001c*/ 	.word	index@(triton_poi_fused_4)
        /*0020*/ 	.word	0x00000000


	//----- nvinfo : EIATTR_MIN_STACK_SIZE
	.align		4
.L_5:
        /*0024*/ 	.byte	0x04, 0x12
        /*0026*/ 	.short	(.L_7 - .L_6)
	.align		4
.L_6:
        /*0028*/ 	.word	index@(triton_poi_fused_4)
        /*002c*/ 	.word	0x00000000
.L_7:


//--------------------- .nv.info.triton_poi_fused_4 --------------------------
	.section	.nv.info.triton_poi_fused_4,"",@"SHT_CUDA_INFO"
	.sectionflags	@""
	.align	4


	//----- nvinfo : EIATTR_CUDA_API_VERSION
	.align		4
        /*0000*/ 	.byte	0x04, 0x37
        /*0002*/ 	.short	(.L_9 - .L_8)
.L_8:
        /*0004*/ 	.word	0x0000007c


	//----- nvinfo : EIATTR_KPARAM_INFO
	.align		4
.L_9:
        /*0008*/ 	.byte	0x04, 0x17
        /*000a*/ 	.short	(.L_11 - .L_10)
.L_10:
        /*000c*/ 	.word	0x00000000
        /*0010*/ 	.short	0x0003
        /*0012*/ 	.short	0x0014
        /*0014*/ 	.byte	0x00, 0xf0, 0x11, 0x00


	//----- nvinfo : EIATTR_KPARAM_INFO
	.align		4
.L_11:
        /*0018*/ 	.byte	0x04, 0x17
        /*001a*/ 	.short	(.L_13 - .L_12)
.L_12:
        /*001c*/ 	.word	0x00000000
        /*0020*/ 	.short	0x0002
        /*0022*/ 	.short	0x0010
        /*0024*/ 	.byte	0x00, 0xf0, 0x11, 0x00


	//----- nvinfo : EIATTR_KPARAM_INFO
	.align		4
.L_13:
        /*0028*/ 	.byte	0x04, 0x17
        /*002a*/ 	.short	(.L_15 - .L_14)
.L_14:
        /*002c*/ 	.word	0x00000000
        /*0030*/ 	.short	0x0001
        /*0032*/ 	.short	0x0008
        /*0034*/ 	.byte	0x00, 0xf4, 0x21, 0x00


	//----- nvinfo : EIATTR_KPARAM_INFO
	.align		4
.L_15:
        /*0038*/ 	.byte	0x04, 0x17
        /*003a*/ 	.short	(.L_17 - .L_16)
.L_16:
        /*003c*/ 	.word	0x00000000
        /*0040*/ 	.short	0x0000
        /*0042*/ 	.short	0x0000
        /*0044*/ 	.byte	0x00, 0xf4, 0x21, 0x00


	//----- nvinfo : EIATTR_SPARSE_MMA_MASK
	.align		4
.L_17:
        /*0048*/ 	.byte	0x03, 0x50
        /*004a*/ 	.short	0x0000


	//----- nvinfo : EIATTR_MAXREG_COUNT
	.align		4
        /*004c*/ 	.byte	0x03, 0x1b
        /*004e*/ 	.short	0x00ff


	//----- nvinfo : EIATTR_EXIT_INSTR_OFFSETS
	.align		4
        /*0050*/ 	.byte	0x04, 0x1c
        /*0052*/ 	.short	(.L_19 - .L_18)


	//   ....[0]....
.L_18:
        /*0054*/ 	.word	0x000006b0


	//   ....[1]....
        /*0058*/ 	.word	0x00000700


	//----- nvinfo : EIATTR_REQNTID
	.align		4
.L_19:
        /*005c*/ 	.byte	0x04, 0x10
        /*005e*/ 	.short	(.L_21 - .L_20)
.L_20:
        /*0060*/ 	.word	0x00000080
        /*0064*/ 	.word	0x00000001
        /*0068*/ 	.word	0x00000001


	//----- nvinfo : EIATTR_CBANK_PARAM_SIZE
	.align		4
.L_21:
        /*006c*/ 	.byte	0x03, 0x19
        /*006e*/ 	.short	0x0018


	//----- nvinfo : EIATTR_PARAM_CBANK
	.align		4
        /*0070*/ 	.byte	0x04, 0x0a
        /*0072*/ 	.short	(.L_23 - .L_22)
	.align		4
.L_22:
        /*0074*/ 	.word	index@(.nv.constant0.triton_poi_fused_4)
        /*0078*/ 	.short	0x0210
        /*007a*/ 	.short	0x0018


	//----- nvinfo : EIATTR_SW_WAR
	.align		4
.L_23:
        /*007c*/ 	.byte	0x04, 0x36
        /*007e*/ 	.short	(.L_25 - .L_24)
.L_24:
        /*0080*/ 	.word	0x00000008
.L_25:


//--------------------- .nv.callgraph             --------------------------
	.section	.nv.callgraph,"",@"SHT_CUDA_CALLGRAPH"
	.align	4
	.sectionentsize	8
	.align		4
        /*0000*/ 	.word	0x00000000
	.align		4
        /*0004*/ 	.word	0xffffffff
	.align		4
        /*0008*/ 	.word	0x00000000
	.align		4
        /*000c*/ 	.word	0xfffffffe
	.align		4
        /*0010*/ 	.word	0x00000000
	.align		4
        /*0014*/ 	.word	0xfffffffd
	.align		4
        /*0018*/ 	.word	0x00000000
	.align		4
        /*001c*/ 	.word	0xfffffffc


//--------------------- .text.triton_poi_fused_4  --------------------------
	.section	.text.triton_poi_fused_4,"ax",@progbits
	.sectionflags	@"SHF_BARRIERS=1"
	.align	128
        .global         triton_poi_fused_4
        .type           triton_poi_fused_4,@function
        .size           triton_poi_fused_4,(.L_x_1 - triton_poi_fused_4)
        .other          triton_poi_fused_4,@"STO_CUDA_ENTRY STV_DEFAULT"
triton_poi_fused_4:
.text.triton_poi_fused_4:
[----:B------:R-:W0:Y:S01]  /*0000*/  LDC R1, c[0x0][0x28] ;  /* 0x00000a00ff017b82 */ /* 0x000e220000000800 */
[----:B------:R-:W1:Y:S07]  /*0010*/  S2R R19, SR_CTAID.Z ;  /* 0x0000000000137919 */ /* 0x000e6e0000002700 */
[----:B------:R-:W1:Y:S01]  /*0020*/  S2UR UR4, SR_CTAID.Y ;  /* 0x00000000000479c3 */ /* 0x000e620000002600 */
[----:B------:R-:W-:Y:S01]  /*0030*/  IMAD.MOV.U32 R14, RZ, RZ, RZ ;  /* 0x000000ffff0e7224 */ /* 0x000fe200078e00ff */
[----:B------:R-:W-:Y:S01]  /*0040*/  ULDC.64 UR6, c[0x0][0x208] ;  /* 0x0000820000067ab9 */ /* 0x000fe20000000a00 */
[----:B------:R-:W2:Y:S01]  /*0050*/  S2R R15, SR_CTAID.X ;  /* 0x00000000000f7919 */ /* 0x000ea20000002500 */
[----:B------:R-:W3:Y:S04]  /*0060*/  S2R R18, SR_TID.X ;  /* 0x0000000000127919 */ /* 0x000ee80000002100 */
[----:B------:R-:W1:Y:S08]  /*0070*/  LDC R0, c[0x0][0x10] ;  /* 0x00000400ff007b82 */ /* 0x000e700000000800 */
[----:B------:R-:W4:Y:S01]  /*0080*/  LDC.64 R16, c[0x0][0x210] ;  /* 0x00008400ff107b82 */ /* 0x000f220000000a00 */
[----:B-1----:R-:W-:-:S02]  /*0090*/  IMAD R19, R19, R0, UR4 ;  /* 0x0000000413137e24 */ /* 0x002fc4000f8e0200 */
[----:B--2---:R-:W-:Y:S02]  /*00a0*/  IMAD.SHL.U32 R15, R15, 0x10, RZ ;  /* 0x000000100f0f7824 */ /* 0x004fe400078e00ff */
[----:B------:R-:W-:Y:S01]  /*00b0*/  IMAD.SHL.U32 R19, R19, 0x40, RZ ;  /* 0x0000004013137824 */ /* 0x000fe200078e00ff */
[----:B---3--:R-:W-:Y:S02]  /*00c0*/  SHF.R.U32.HI R0, RZ, 0x4, R18 ;  /* 0x00000004ff007819 */ /* 0x008fe40000011612 */
[----:B------:R-:W-:Y:S02]  /*00d0*/  LOP3.LUT R4, R15, 0xf, R18, 0xf8, !PT ;  /* 0x0000000f0f047812 */ /* 0x000fe400078ef812 */
[----:B------:R-:W-:Y:S02]  /*00e0*/  SGXT.U32 R0, R0, 0x3 ;  /* 0x000000030000781a */ /* 0x000fe40000000000 */
[----:B------:R-:W-:Y:S02]  /*00f0*/  ISETP.GE.AND P0, PT, R4, 0x9, PT ;  /* 0x000000090400780c */ /* 0x000fe40003f06270 */
[----:B------:R-:W-:-:S02]  /*0100*/  LOP3.LUT R3, R19, 0x8, R0, 0xfe, !PT ;  /* 0x0000000813037812 */ /* 0x000fc400078efe00 */
[----:B------:R-:W-:Y:S02]  /*0110*/  LOP3.LUT R2, R19, R0, RZ, 0xfc, !PT ;  /* 0x0000000013027212 */ /* 0x000fe400078efcff */
[C---:B------:R-:W-:Y:S01]  /*0120*/  ISETP.LT.AND P2, PT, R3.reuse, 0x19000, !P0 ;  /* 0x000190000300780c */ /* 0x040fe20004741270 */
[--C-:B------:R-:W-:Y:S01]  /*0130*/  IMAD R3, R3, 0x9, R4.reuse ;  /* 0x0000000903037824 */ /* 0x100fe200078e0204 */
[----:B------:R-:W-:Y:S01]  /*0140*/  LOP3.LUT R6, R19, 0x10, R0, 0xfe, !PT ;  /* 0x0000001013067812 */ /* 0x000fe200078efe00 */
[C---:B------:R-:W-:Y:S01]  /*0150*/  IMAD R5, R2.reuse, 0x9, R4 ;  /* 0x0000000902057824 */ /* 0x040fe200078e0204 */
[----:B------:R-:W-:Y:S02]  /*0160*/  LOP3.LUT R7, R19, 0x18, R0, 0xfe, !PT ;  /* 0x0000001813077812 */ /* 0x000fe400078efe00 */
[----:B------:R-:W-:Y:S01]  /*0170*/  ISETP.LT.AND P1, PT, R2, 0x19000, !P0 ;  /* 0x000190000200780c */ /* 0x000fe20004721270 */
[----:B----4-:R-:W-:Y:S01]  /*0180*/  IMAD.WIDE R2, R3, 0x4, R16 ;  /* 0x0000000403027825 */ /* 0x010fe200078e0210 */
[----:B------:R-:W-:-:S02]  /*0190*/  ISETP.LT.AND P6, PT, R6, 0x19000, !P0 ;  /* 0x000190000600780c */ /* 0x000fc400047c1270 */
[----:B------:R-:W-:Y:S02]  /*01a0*/  LOP3.LUT R8, R19, 0x20, R0, 0xfe, !PT ;  /* 0x0000002013087812 */ /* 0x000fe400078efe00 */
[----:B------:R-:W-:Y:S01]  /*01b0*/  ISETP.LT.AND P5, PT, R7, 0x19000, !P0 ;  /* 0x000190000700780c */ /* 0x000fe200047a1270 */
[----:B------:R1:W2:Y:S01]  /*01c0*/  @P2 LDG.E.EL R14, desc[UR6][R2.64] ;  /* 0x00000006020e2981 */ /* 0x0002a2000c2e1900 */
[----:B------:R-:W-:Y:S02]  /*01d0*/  LOP3.LUT R4, R19, 0x28, R0, 0xfe, !PT ;  /* 0x0000002813047812 */ /* 0x000fe400078efe00 */
[----:B------:R-:W-:Y:S02]  /*01e0*/  LOP3.LUT R6, R19, 0x30, R0, 0xfe, !PT ;  /* 0x0000003013067812 */ /* 0x000fe400078efe00 */
[----:B------:R-:W-:Y:S02]  /*01f0*/  LOP3.LUT R7, R19, 0x38, R0, 0xfe, !PT ;  /* 0x0000003813077812 */ /* 0x000fe400078efe00 */
[----:B------:R-:W-:-:S02]  /*0200*/  ISETP.LT.AND P4, PT, R8, 0x19000, !P0 ;  /* 0x000190000800780c */ /* 0x000fc40004781270 */
[----:B------:R-:W-:Y:S02]  /*0210*/  ISETP.LT.AND P3, PT, R4, 0x19000, !P0 ;  /* 0x000190000400780c */ /* 0x000fe40004761270 */
[----:B------:R-:W-:Y:S02]  /*0220*/  ISETP.LT.AND P2, PT, R6, 0x19000, !P0 ;  /* 0x000190000600780c */ /* 0x000fe40004741270 */
[----:B------:R-:W-:Y:S01]  /*0230*/  ISETP.LT.AND P0, PT, R7, 0x19000, !P0 ;  /* 0x000190000700780c */ /* 0x000fe20004701270 */
[C---:B------:R-:W-:Y:S02]  /*0240*/  VIADD R7, R5.reuse, 0x90 ;  /* 0x0000009005077836 */ /* 0x040fe40000000000 */
[C---:B------:R-:W-:Y:S02]  /*0250*/  VIADD R9, R5.reuse, 0xd8 ;  /* 0x000000d805097836 */ /* 0x040fe40000000000 */
[C---:B------:R-:W-:Y:S02]  /*0260*/  VIADD R11, R5.reuse, 0x120 ;  /* 0x00000120050b7836 */ /* 0x040fe40000000000 */
[----:B------:R-:W-:-:S02]  /*0270*/  VIADD R13, R5, 0x168 ;  /* 0x00000168050d7836 */ /* 0x000fc40000000000 */
[C---:B------:R-:W-:Y:S02]  /*0280*/  VIADD R23, R5.reuse, 0x1b0 ;  /* 0x000001b005177836 */ /* 0x040fe40000000000 */
[C---:B------:R-:W-:Y:S02]  /*0290*/  VIADD R25, R5.reuse, 0x1f8 ;  /* 0x000001f805197836 */ /* 0x040fe40000000000 */
[----:B-1----:R-:W-:-:S04]  /*02a0*/  IMAD.WIDE R2, R5, 0x4, R16 ;  /* 0x0000000405027825 */ /* 0x002fc800078e0210 */
[----:B------:R-:W-:-:S04]  /*02b0*/  IMAD.WIDE R4, R7, 0x4, R16 ;  /* 0x0000000407047825 */ /* 0x000fc800078e0210 */
[----:B------:R-:W-:-:S04]  /*02c0*/  IMAD.WIDE R6, R9, 0x4, R16 ;  /* 0x0000000409067825 */ /* 0x000fc800078e0210 */
[----:B------:R-:W-:Y:S01]  /*02d0*/  IMAD.WIDE R8, R11, 0x4, R16 ;  /* 0x000000040b087825 */ /* 0x000fe200078e0210 */
[----:B------:R-:W-:-:S03]  /*02e0*/  CS2R R20, SRZ ;  /* 0x0000000000147805 */ /* 0x000fc6000001ff00 */
[----:B------:R-:W-:-:S03]  /*02f0*/  IMAD.WIDE R10, R13, 0x4, R16 ;  /* 0x000000040d0a7825 */ /* 0x000fc600078e0210 */
[----:B------:R1:W3:Y:S01]  /*0300*/  @P6 LDG.E.EL R20, desc[UR6][R4.64] ;  /* 0x0000000604146981 */ /* 0x0002e2000c2e1900 */
[--C-:B------:R-:W-:Y:S01]  /*0310*/  IMAD.WIDE R12, R23, 0x4, R16.reuse ;  /* 0x00000004170c7825 */ /* 0x100fe200078e0210 */
[----:B------:R-:W-:Y:S02]  /*0320*/  CS2R R22, SRZ ;  /* 0x0000000000167805 */ /* 0x000fe4000001ff00 */
[----:B------:R-:W4:Y:S01]  /*0330*/  @P5 LDG.E.EL R21, desc[UR6][R6.64] ;  /* 0x0000000606155981 */ /* 0x000f22000c2e1900 */
[----:B------:R-:W-:Y:S01]  /*0340*/  IMAD.WIDE R16, R25, 0x4, R16 ;  /* 0x0000000419107825 */ /* 0x000fe200078e0210 */
[----:B------:R-:W-:Y:S02]  /*0350*/  CS2R R24, SRZ ;  /* 0x0000000000187805 */ /* 0x000fe4000001ff00 */
[----:B------:R-:W5:Y:S01]  /*0360*/  @P4 LDG.E.EL R22, desc[UR6][R8.64] ;  /* 0x0000000608164981 */ /* 0x000f62000c2e1900 */
[----:B------:R-:W-:-:S03]  /*0370*/  IMAD.MOV.U32 R26, RZ, RZ, RZ ;  /* 0x000000ffff1a7224 */ /* 0x000fc600078e00ff */
[----:B------:R-:W5:Y:S04]  /*0380*/  @P3 LDG.E.EL R24, desc[UR6][R10.64] ;  /* 0x000000060a183981 */ /* 0x000f68000c2e1900 */
[----:B------:R1:W5:Y:S04]  /*0390*/  @P2 LDG.E.EL R23, desc[UR6][R12.64] ;  /* 0x000000060c172981 */ /* 0x000368000c2e1900 */
[----:B------:R1:W5:Y:S04]  /*03a0*/  @P1 LDG.E.EL R25, desc[UR6][R2.64] ;  /* 0x0000000602191981 */ /* 0x000368000c2e1900 */
[----:B------:R-:W5:Y:S01]  /*03b0*/  @P0 LDG.E.EL R26, desc[UR6][R16.64] ;  /* 0x00000006101a0981 */ /* 0x000f62000c2e1900 */
[----:B------:R-:W1:Y:S01]  /*03c0*/  S2R R27, SR_TID.X ;  /* 0x00000000001b7919 */ /* 0x000e620000002100 */
[----:B------:R-:W1:Y:S01]  /*03d0*/  S2UR UR5, SR_CgaCtaId ;  /* 0x00000000000579c3 */ /* 0x000e620000008800 */
[----:B------:R-:W-:-:S02]  /*03e0*/  UMOV UR4, 0x400 ;  /* 0x0000040000047882 */ /* 0x000fc40000000000 */
[----:B01----:R-:W-:Y:S01]  /*03f0*/  UPRMT UR4, UR5, 0x654, UR4 ;  /* 0x0000065405047896 */ /* 0x003fe20008000004 */
[----:B------:R-:W-:Y:S01]  /*0400*/  IMAD.SHL.U32 R4, R27, 0x40, RZ ;  /* 0x000000401b047824 */ /* 0x000fe200078e00ff */
[----:B------:R-:W-:-:S04]  /*0410*/  SHF.R.U32.HI R5, RZ, 0x4, R27 ;  /* 0x00000004ff057819 */ /* 0x000fc8000001161b */
[----:B------:R-:W-:Y:S02]  /*0420*/  SGXT.U32 R5, R5, 0x3 ;  /* 0x000000030505781a */ /* 0x000fe40000000000 */
[----:B------:R-:W-:-:S04]  /*0430*/  LOP3.LUT R4, R4, 0x3c0, RZ, 0xc0, !PT ;  /* 0x000003c004047812 */ /* 0x000fc800078ec0ff */
[C---:B------:R-:W-:Y:S02]  /*0440*/  LOP3.LUT R5, R4.reuse, R5, RZ, 0xfc, !PT ;  /* 0x0000000504057212 */ /* 0x040fe400078efcff */
[----:B------:R-:W-:-:S05]  /*0450*/  LEA.HI R4, R4, UR4, RZ, 0x1e ;  /* 0x0000000404047c11 */ /* 0x000fca000f8ff0ff */
[----:B------:R-:W-:Y:S01]  /*0460*/  IMAD R13, R5, 0x4, R4 ;  /* 0x00000004050d7824 */ /* 0x000fe200078e0204 */
[C---:B------:R-:W-:Y:S01]  /*0470*/  LOP3.LUT R2, R27.reuse, 0x70, RZ, 0xc0, !PT ;  /* 0x000000701b027812 */ /* 0x040fe200078ec0ff */
[----:B------:R-:W-:-:S04]  /*0480*/  IMAD.SHL.U32 R8, R27, 0x4, RZ ;  /* 0x000000041b087824 */ /* 0x000fc800078e00ff */
[----:B------:R-:W-:Y:S01]  /*0490*/  VIADD R3, R2, UR4 ;  /* 0x0000000402037c36 */ /* 0x000fe20008000000 */
[----:B------:R-:W-:-:S05]  /*04a0*/  LOP3.LUT R8, R8, 0x1fc, RZ, 0xc0, !PT ;  /* 0x000001fc08087812 */ /* 0x000fca00078ec0ff */
[----:B------:R-:W-:Y:S02]  /*04b0*/  IMAD R4, R8, 0x4, R3 ;  /* 0x0000000408047824 */ /* 0x000fe400078e0203 */
[----:B------:R-:W-:Y:S01]  /*04c0*/  IMAD.SHL.U32 R18, R18, 0x4, RZ ;  /* 0x0000000412127824 */ /* 0x000fe200078e00ff */
[----:B------:R-:W0:Y:S04]  /*04d0*/  LDC.64 R2, c[0x0][0x218] ;  /* 0x00008600ff027b82 */ /* 0x000e280000000a00 */
[----:B------:R-:W-:-:S05]  /*04e0*/  LOP3.LUT R18, R19, 0x3c, R18, 0xf8, !PT ;  /* 0x0000003c13127812 */ /* 0x000fca00078ef812 */
[----:B------:R-:W-:-:S05]  /*04f0*/  IMAD.HI R9, R18, 0x66666667, RZ ;  /* 0x6666666712097827 */ /* 0x000fca00078e02ff */
[----:B------:R-:W-:-:S04]  /*0500*/  SHF.R.U32.HI R10, RZ, 0x1f, R9 ;  /* 0x0000001fff0a7819 */ /* 0x000fc80000011609 */
[----:B------:R-:W-:Y:S02]  /*0510*/  LEA.HI.SX32 R11, R9, R10, 0x19 ;  /* 0x0000000a090b7211 */ /* 0x000fe400078fcaff */
[----:B------:R-:W-:Y:S02]  /*0520*/  LOP3.LUT R10, R8, 0x200, RZ, 0xfc, !PT ;  /* 0x00000200080a7812 */ /* 0x000fe400078efcff */
[----:B------:R-:W-:Y:S01]  /*0530*/  ISETP.GE.AND P0, PT, R18, 0x19000, PT ;  /* 0x000190001200780c */ /* 0x000fe20003f06270 */
[----:B------:R-:W-:Y:S01]  /*0540*/  IMAD R18, R11, -0x140, R18 ;  /* 0xfffffec00b127824 */ /* 0x000fe200078e0212 */
[----:B------:R-:W-:Y:S02]  /*0550*/  LOP3.LUT R9, R15, R0, RZ, 0xfc, !PT ;  /* 0x000000000f097212 */ /* 0x000fe400078efcff */
[----:B------:R-:W-:Y:S02]  /*0560*/  LOP3.LUT R0, R15, 0x8, R0, 0xfe, !PT ;  /* 0x000000080f007812 */ /* 0x000fe400078efe00 */
[----:B------:R-:W-:Y:S01]  /*0570*/  SHF.R.U32.HI R10, RZ, 0x2, R10 ;  /* 0x00000002ff0a7819 */ /* 0x000fe2000001160a */
[----:B------:R-:W-:Y:S01]  /*0580*/  IMAD R18, R11, 0xb40, R18 ;  /* 0x00000b400b127824 */ /* 0x000fe200078e0212 */
[----:B------:R-:W-:-:S02]  /*0590*/  ISETP.LT.AND P1, PT, R9, 0x9, !P0 ;  /* 0x000000090900780c */ /* 0x000fc40004721270 */
[----:B------:R-:W-:Y:S02]  /*05a0*/  ISETP.LT.AND P0, PT, R0, 0x9, !P0 ;  /* 0x000000090000780c */ /* 0x000fe40004701270 */
[----:B------:R-:W-:Y:S01]  /*05b0*/  LOP3.LUT R10, R10, 0xf0, RZ, 0xc0, !PT ;  /* 0x000000f00a0a7812 */ /* 0x000fe200078ec0ff */
[----:B------:R-:W-:-:S04]  /*05c0*/  IMAD R11, R9, 0x140, R18 ;  /* 0x00000140090b7824 */ /* 0x000fc800078e0212 */
[----:B------:R-:W-:Y:S02]  /*05d0*/  VIADD R9, R10, UR4 ;  /* 0x000000040a097c36 */ /* 0x000fe40008000000 */
[----:B0-----:R-:W-:-:S04]  /*05e0*/  IMAD.WIDE R10, R11, 0x4, R2 ;  /* 0x000000040b0a7825 */ /* 0x001fc800078e0202 */
[----:B------:R-:W-:Y:S01]  /*05f0*/  IMAD R9, R8, 0x4, R9 ;  /* 0x0000000408097824 */ /* 0x000fe200078e0209 */
[----:B--2---:R-:W-:Y:S04]  /*0600*/  STS [R13+0x20], R14 ;  /* 0x0000200e0d007388 */ /* 0x004fe80000000800 */
[----:B---3--:R-:W-:Y:S04]  /*0610*/  STS [R13+0x40], R20 ;  /* 0x000040140d007388 */ /* 0x008fe80000000800 */
[----:B----4-:R-:W-:Y:S04]  /*0620*/  STS [R13+0x60], R21 ;  /* 0x000060150d007388 */ /* 0x010fe80000000800 */
[----:B-----5:R-:W-:Y:S04]  /*0630*/  STS [R13+0x80], R22 ;  /* 0x000080160d007388 */ /* 0x020fe80000000800 */
[----:B------:R-:W-:Y:S04]  /*0640*/  STS [R13+0xa0], R24 ;  /* 0x0000a0180d007388 */ /* 0x000fe80000000800 */
[----:B------:R-:W-:Y:S04]  /*0650*/  STS [R13+0xc0], R23 ;  /* 0x0000c0170d007388 */ /* 0x000fe80000000800 */
[----:B------:R-:W-:Y:S04]  /*0660*/  STS [R13], R25 ;  /* 0x000000190d007388 */ /* 0x000fe80000000800 */
[----:B------:R-:W-:Y:S01]  /*0670*/  STS [R13+0xe0], R26 ;  /* 0x0000e01a0d007388 */ /* 0x000fe20000000800 */
[----:B------:R-:W-:Y:S06]  /*0680*/  BAR.SYNC.DEFER_BLOCKING 0x0 ;  /* 0x0000000000007b1d */ /* 0x000fec0000010000 */
[----:B------:R-:W0:Y:S04]  /*0690*/  LDS.128 R4, [R4] ;  /* 0x0000000004047984 */ /* 0x000e280000000c00 */
[----:B0-----:R0:W-:Y:S02]  /*06a0*/  @P1 STG.E.128 desc[UR6][R10.64], R4 ;  /* 0x000000040a001986 */ /* 0x0011e4000c101d06 */
[----:B0-----:R-:W-:Y:S05]  /*06b0*/  @!P0 EXIT ;  /* 0x000000000000894d */ /* 0x001fea0003800000 */
[----:B0-----:R-:W0:Y:S01]  /*06c0*/  LDS.128 R8, [R9+0x800] ;  /* 0x0008000009087984 */ /* 0x001e220000000c00 */
[----:B------:R-:W-:-:S04]  /*06d0*/  IMAD R5, R0, 0x140, R18 ;  /* 0x0000014000057824 */ /* 0x000fc800078e0212 */
[----:B------:R-:W-:-:S05]  /*06e0*/  IMAD.WIDE R2, R5, 0x4, R2 ;  /* 0x0000000405027825 */ /* 0x000fca00078e0202 */
[----:B0-----:R-:W-:Y:S01]  /*06f0*/  STG.E.128 desc[UR6][R2.64], R8 ;  /* 0x0000000802007986 */ /* 0x001fe2000c101d06 */
[----:B------:R-:W-:Y:S05]  /*0700*/  EXIT ;  /* 0x000000000000794d */ /* 0x000fea0003800000 */
.L_x_0:
[----:B------:R-:W-:-:S00]  /*0710*/  BRA `(.L_x_0) ;  /* 0xfffffffc00fc7947 */ /* 0x000fc0000383ffff */
[----:B------:R-:W-:-:S00]  /*0720*/  NOP ;  /* 0x0000000000007918 */ /* 0x000fc00000000000 */
        /* <DEDUP_REMOVED lines=13> */
.L_x_1:


//--------------------- .nv.shared.triton_poi_fused_4 --------------------------
	.section	.nv.shared.triton_poi_fused_4,"aw",@nobits
	.sectionflags	@""
	.align	16
	.zero		1024


//--------------------- .nv.constant0.triton_poi_fused_4 --------------------------
	.section	.nv.constant0.triton_poi_fused_4,"a",@progbits
	.sectionflags	@""
	.align	4
.nv.constant0.triton_poi_fused_4:
	.zero		552
